//
// Generated by NVIDIA NVVM Compiler
//
// Compiler Build ID: CL-36424714
// Cuda compilation tools, release 13.0, V13.0.88
// Based on NVVM 20.0.0
//

.version 9.0
.target sm_100
.address_size 64

	// .globl	_Z7poolingPiS_iii
.extern .func  (.param .b64 func_retval0) malloc
(
	.param .b64 malloc_param_0
)
;

.visible .entry _Z7poolingPiS_iii(
	.param .u64 .ptr .align 1 _Z7poolingPiS_iii_param_0,
	.param .u64 .ptr .align 1 _Z7poolingPiS_iii_param_1,
	.param .u32 _Z7poolingPiS_iii_param_2,
	.param .u32 _Z7poolingPiS_iii_param_3,
	.param .u32 _Z7poolingPiS_iii_param_4
)
{
	.reg .pred 	%p<2>;
	.reg .b32 	%r<31>;
	.reg .b64 	%rd<27>;
	.reg .b64 	%fd<3>;

	ld.param.u64 	%rd3, [_Z7poolingPiS_iii_param_0];
	ld.param.u64 	%rd4, [_Z7poolingPiS_iii_param_1];
	ld.param.u32 	%r4, [_Z7poolingPiS_iii_param_2];
	ld.param.u32 	%r5, [_Z7poolingPiS_iii_param_4];
	cvta.to.global.u64 	%rd1, %rd4;
	cvta.to.global.u64 	%rd2, %rd3;
	mov.u32 	%r1, %ctaid.x;
	mov.u32 	%r6, %ntid.x;
	mov.u32 	%r2, %tid.x;
	mad.lo.s32 	%r3, %r1, %r6, %r2;
	setp.ne.s32 	%p1, %r5, 0;
	@%p1 bra 	$L__BB0_2;
	mad.lo.s32 	%r19, %r4, %r1, %r2;
	mul.wide.u32 	%rd17, %r19, 4;
	add.s64 	%rd18, %rd2, %rd17;
	ld.global.u32 	%r20, [%rd18];
	add.s32 	%r21, %r19, 1;
	mul.wide.u32 	%rd19, %r21, 4;
	add.s64 	%rd20, %rd2, %rd19;
	ld.global.u32 	%r22, [%rd20];
	add.s32 	%r23, %r22, %r20;
	add.s32 	%r24, %r19, %r4;
	mul.wide.u32 	%rd21, %r24, 4;
	add.s64 	%rd22, %rd2, %rd21;
	ld.global.u32 	%r25, [%rd22];
	add.s32 	%r26, %r23, %r25;
	add.s32 	%r27, %r21, %r4;
	mul.wide.u32 	%rd23, %r27, 4;
	add.s64 	%rd24, %rd2, %rd23;
	ld.global.u32 	%r28, [%rd24];
	add.s32 	%r29, %r26, %r28;
	cvt.rn.f64.s32 	%fd1, %r29;
	mul.f64 	%fd2, %fd1, 0d3FD0000000000000;
	cvt.rni.s32.f64 	%r30, %fd2;
	mul.wide.s32 	%rd25, %r3, 4;
	add.s64 	%rd26, %rd1, %rd25;
	st.global.u32 	[%rd26], %r30;
	bra.uni 	$L__BB0_3;
$L__BB0_2:
	{ // callseq 0, 0
	.param .b64 param0;
	st.param.b64 	[param0], 16;
	.param .b64 retval0;
	call.uni (retval0), 
	malloc, 
	(
	param0
	);
	ld.param.b64 	%rd5, [retval0];
	} // callseq 0
	mad.lo.s32 	%r7, %r4, %r1, %r2;
	mul.wide.u32 	%rd7, %r7, 4;
	add.s64 	%rd8, %rd2, %rd7;
	ld.global.u32 	%r8, [%rd8];
	st.u32 	[%rd5], %r8;
	add.s32 	%r9, %r7, 1;
	mul.wide.u32 	%rd9, %r9, 4;
	add.s64 	%rd10, %rd2, %rd9;
	ld.global.u32 	%r10, [%rd10];
	st.u32 	[%rd5+4], %r10;
	add.s32 	%r11, %r7, %r4;
	mul.wide.u32 	%rd11, %r11, 4;
	add.s64 	%rd12, %rd2, %rd11;
	ld.global.u32 	%r12, [%rd12];
	st.u32 	[%rd5+8], %r12;
	add.s32 	%r13, %r9, %r4;
	mul.wide.u32 	%rd13, %r13, 4;
	add.s64 	%rd14, %rd2, %rd13;
	ld.global.u32 	%r14, [%rd14];
	st.u32 	[%rd5+12], %r14;
	max.s32 	%r15, %r8, %r10;
	max.s32 	%r16, %r15, %r12;
	max.s32 	%r17, %r16, %r14;
	max.s32 	%r18, %r17, -9999;
	mul.wide.s32 	%rd15, %r3, 4;
	add.s64 	%rd16, %rd1, %rd15;
	st.global.u32 	[%rd16], %r18;
$L__BB0_3:
	ret;

}


// ===== COMPILED SASS (sm_100) =====

	.target	sm_100

	.elftype	@"ET_EXEC"


//--------------------- .note.nv.tkinfo           --------------------------
	.section	.note.nv.tkinfo,"",@"SHT_NOTE"
	.sectionflags	@"SHF_NOTE_NV_TKINFO"
	.tkinfo
        /*0018*/ 	.word	0x00000002
        /*0030*/ 	.string	""
        /*0030*/ 	.string	"ptxas"
        /*0030*/ 	.string	"Cuda compilation tools, release 13.0, V13.0.88"
        /*0030*/ 	.string	"Build cuda_13.0.r13.0/compiler.36424714_0"
        /*0030*/ 	.string	"-arch sm_100 -m 64 "



//--------------------- .note.nv.cuinfo           --------------------------
	.section	.note.nv.cuinfo,"",@"SHT_NOTE"
	.sectionflags	@"SHF_NOTE_NV_CUINFO"
        /*0018*/ 	.short	0x0002
        /*001a*/ 	.short	0x0064
        /*001c*/ 	.short	0x0082
	.zero		2


//--------------------- .nv.info                  --------------------------
	.section	.nv.info,"",@"SHT_CUDA_INFO"
	.align	4


	//----- nvinfo : EIATTR_REGCOUNT
	.align		4
        /*0000*/ 	.byte	0x04, 0x2f
        /*0002*/ 	.short	(.L_1 - .L_0)
	.align		4
.L_0:
        /*0004*/ 	.word	index@(_Z7poolingPiS_iii)
        /*0008*/ 	.word	0x00000018


	//----- nvinfo : EIATTR_FRAME_SIZE
	.align		4
.L_1:
        /*000c*/ 	.byte	0x04, 0x11
        /*000e*/ 	.short	(.L_3 - .L_2)
	.align		4
.L_2:
        /*0010*/ 	.word	index@(_Z7poolingPiS_iii)
        /*0014*/ 	.word	0x00000000


	//----- nvinfo : EIATTR_MIN_STACK_SIZE
	.align		4
.L_3:
        /*0018*/ 	.byte	0x04, 0x12
        /*001a*/ 	.short	(.L_5 - .L_4)
	.align		4
.L_4:
        /*001c*/ 	.word	index@(_Z7poolingPiS_iii)
        /*0020*/ 	.word	0x00000000
.L_5:


//--------------------- .nv.compat                --------------------------
	.section	.nv.compat,"",@"SHT_CUDA_COMPAT_INFO"
	.align	4
        /*0000*/ 	.byte	0x02, 0x09, 0x00, 0x00, 0x02, 0x02, 0x01, 0x00, 0x02, 0x05, 0x05, 0x00, 0x03, 0x07, 0x01, 0x01
        /*0010*/ 	.byte	0x02, 0x03, 0x00, 0x00, 0x02, 0x06, 0x01, 0x00, 0x04, 0x0b, 0x08, 0x00, 0x01, 0x00, 0x00, 0x00
        /*0020*/ 	.byte	0x00, 0x00, 0x00, 0x00


//--------------------- .nv.info._Z7poolingPiS_iii --------------------------
	.section	.nv.info._Z7poolingPiS_iii,"",@"SHT_CUDA_INFO"
	.sectionflags	@""
	.align	4


	//----- nvinfo : EIATTR_CUDA_API_VERSION
	.align		4
        /*0000*/ 	.byte	0x04, 0x37
        /*0002*/ 	.short	(.L_7 - .L_6)
.L_6:
        /*0004*/ 	.word	0x00000082


	//----- nvinfo : EIATTR_KPARAM_INFO
	.align		4
.L_7:
        /*0008*/ 	.byte	0x04, 0x17
        /*000a*/ 	.short	(.L_9 - .L_8)
.L_8:
        /*000c*/ 	.word	0x00000000
        /*0010*/ 	.short	0x0004
        /*0012*/ 	.short	0x0018
        /*0014*/ 	.byte	0x00, 0xf0, 0x11, 0x00


	//----- nvinfo : EIATTR_KPARAM_INFO
	.align		4
.L_9:
        /*0018*/ 	.byte	0x04, 0x17
        /*001a*/ 	.short	(.L_11 - .L_10)
.L_10:
        /*001c*/ 	.word	0x00000000
        /*0020*/ 	.short	0x0003
        /*0022*/ 	.short	0x0014
        /*0024*/ 	.byte	0x00, 0xf0, 0x11, 0x00


	//----- nvinfo : EIATTR_KPARAM_INFO
	.align		4
.L_11:
        /*0028*/ 	.byte	0x04, 0x17
        /*002a*/ 	.short	(.L_13 - .L_12)
.L_12:
        /*002c*/ 	.word	0x00000000
        /*0030*/ 	.short	0x0002
        /*0032*/ 	.short	0x0010
        /*0034*/ 	.byte	0x00, 0xf0, 0x11, 0x00


	//----- nvinfo : EIATTR_KPARAM_INFO
	.align		4
.L_13:
        /*0038*/ 	.byte	0x04, 0x17
        /*003a*/ 	.short	(.L_15 - .L_14)
.L_14:
        /*003c*/ 	.word	0x00000000
        /*0040*/ 	.short	0x0001
        /*0042*/ 	.short	0x0008
        /*0044*/ 	.byte	0x00, 0xf5, 0x21, 0x00


	//----- nvinfo : EIATTR_KPARAM_INFO
	.align		4
.L_15:
        /*0048*/ 	.byte	0x04, 0x17
        /*004a*/ 	.short	(.L_17 - .L_16)
.L_16:
        /*004c*/ 	.word	0x00000000
        /*0050*/ 	.short	0x0000
        /*0052*/ 	.short	0x0000
        /*0054*/ 	.byte	0x00, 0xf5, 0x21, 0x00


	//----- nvinfo : EIATTR_SPARSE_MMA_MASK
	.align		4
.L_17:
        /*0058*/ 	.byte	0x03, 0x50
        /*005a*/ 	.short	0x0000


	//----- nvinfo : EIATTR_MAXREG_COUNT
	.align		4
        /*005c*/ 	.byte	0x03, 0x1b
        /*005e*/ 	.short	0x00ff


	//----- nvinfo : EIATTR_EXTERNS
	.align		4
        /*0060*/ 	.byte	0x04, 0x0f
        /*0062*/ 	.short	(.L_19 - .L_18)


	//   ....[0]....
	.align		4
.L_18:
        /*0064*/ 	.word	index@(malloc)


	//----- nvinfo : EIATTR_MERCURY_ISA_VERSION
	.align		4
.L_19:
        /*0068*/ 	.byte	0x03, 0x5f
        /*006a*/ 	.short	0x0101


	//----- nvinfo : EIATTR_VRC_CTA_INIT_COUNT
	.align		4
        /*006c*/ 	.byte	0x02, 0x4a
	.zero		1
	.zero		1


	//----- nvinfo : EIATTR_SYSCALL_OFFSETS
	.align		4
        /*0070*/ 	.byte	0x04, 0x46
        /*0072*/ 	.short	(.L_21 - .L_20)


	//   ....[0]....
.L_20:
        /*0074*/ 	.word	0x00000250


	//----- nvinfo : EIATTR_EXIT_INSTR_OFFSETS
	.align		4
.L_21:
        /*0078*/ 	.byte	0x04, 0x1c
        /*007a*/ 	.short	(.L_23 - .L_22)


	//   ....[0]....
.L_22:
        /*007c*/ 	.word	0x000001f0


	//   ....[1]....
        /*0080*/ 	.word	0x000003d0


	//----- nvinfo : EIATTR_CBANK_PARAM_SIZE
	.align		4
.L_23:
        /*0084*/ 	.byte	0x03, 0x19
        /*0086*/ 	.short	0x001c


	//----- nvinfo : EIATTR_PARAM_CBANK
	.align		4
        /*0088*/ 	.byte	0x04, 0x0a
        /*008a*/ 	.short	(.L_25 - .L_24)
	.align		4
.L_24:
        /*008c*/ 	.word	index@(.nv.constant0._Z7poolingPiS_iii)
        /*0090*/ 	.short	0x0380
        /*0092*/ 	.short	0x001c


	//----- nvinfo : EIATTR_SW_WAR
	.align		4
.L_25:
        /*0094*/ 	.byte	0x04, 0x36
        /*0096*/ 	.short	(.L_27 - .L_26)
.L_26:
        /*0098*/ 	.word	0x00000008
.L_27:


//--------------------- .nv.callgraph             --------------------------
	.section	.nv.callgraph,"",@"SHT_CUDA_CALLGRAPH"
	.align	4
	.sectionentsize	8
	.align		4
        /*0000*/ 	.word	0x00000000
	.align		4
        /*0004*/ 	.word	0xffffffff
	.align		4
        /*0008*/ 	.word	index@(_Z7poolingPiS_iii)
	.align		4
        /*000c*/ 	.word	index@(malloc)
	.align		4
        /*0010*/ 	.word	0x00000000
	.align		4
        /*0014*/ 	.word	0xfffffffe
	.align		4
        /*0018*/ 	.word	0x00000000
	.align		4
        /*001c*/ 	.word	0xfffffffd
	.align		4
        /*0020*/ 	.word	0x00000000
	.align		4
        /*0024*/ 	.word	0xfffffffc


//--------------------- .nv.constant4             --------------------------
	.section	.nv.constant4,"a",@progbits
	.align	8
	.align		8
.nv.constant4:
        /*0000*/ 	.dword	malloc


//--------------------- .text._Z7poolingPiS_iii   --------------------------
	.section	.text._Z7poolingPiS_iii,"ax",@progbits
	.align	128
        .global         _Z7poolingPiS_iii
        .type           _Z7poolingPiS_iii,@function
        .size           _Z7poolingPiS_iii,(.L_x_3 - _Z7poolingPiS_iii)
        .other          _Z7poolingPiS_iii,@"STO_CUDA_ENTRY STV_DEFAULT"
_Z7poolingPiS_iii:
.text._Z7poolingPiS_iii:
[----:B------:R-:W0:Y:S01]  /*0000*/  LDC R1, c[0x0][0x37c] ;  /* 0x0000df00ff017b82 */ /* 0x000e220000000800 */
[----:B------:R-:W1:Y:S01]  /*0010*/  S2R R17, SR_TID.X ;  /* 0x0000000000117919 */ /* 0x000e620000002100 */
[----:B------:R-:W2:Y:S06]  /*0020*/  LDCU UR4, c[0x0][0x398] ;  /* 0x00007300ff0477ac */ /* 0x000eac0008000800 */
[----:B------:R-:W1:Y:S01]  /*0030*/  S2UR UR38, SR_CTAID.X ;  /* 0x00000000002679c3 */ /* 0x000e620000002500 */
[----:B------:R-:W3:Y:S07]  /*0040*/  LDCU.64 UR36, c[0x0][0x358] ;  /* 0x00006b00ff2477ac */ /* 0x000eee0008000a00 */
[----:B------:R-:W1:Y:S01]  /*0050*/  LDC R16, c[0x0][0x360] ;  /* 0x0000d800ff107b82 */ /* 0x000e620000000800 */
[----:B--2---:R-:W-:Y:S01]  /*0060*/  UISETP.NE.AND UP0, UPT, UR4, URZ, UPT ;  /* 0x000000ff0400728c */ /* 0x004fe2000bf05270 */
[----:B-1----:R-:W-:-:S08]  /*0070*/  IMAD R16, R16, UR38, R17 ;  /* 0x0000002610107c24 */ /* 0x002fd0000f8e0211 */
[----:B0--3--:R-:W-:Y:S05]  /*0080*/  BRA.U UP0, `(.L_x_0) ;  /* 0x00000001005c7547 */ /* 0x009fea000b800000 */
[----:B------:R-:W0:Y:S08]  /*0090*/  LDC R0, c[0x0][0x390] ;  /* 0x0000e400ff007b82 */ /* 0x000e300000000800 */
[----:B------:R-:W1:Y:S01]  /*00a0*/  LDC.64 R8, c[0x0][0x380] ;  /* 0x0000e000ff087b82 */ /* 0x000e620000000a00 */
[----:B0-----:R-:W-:-:S05]  /*00b0*/  IMAD R3, R0, UR38, R17 ;  /* 0x0000002600037c24 */ /* 0x001fca000f8e0211 */
[C---:B------:R-:W-:Y:S02]  /*00c0*/  IADD3 R7, PT, PT, R3.reuse, 0x1, RZ ;  /* 0x0000000103077810 */ /* 0x040fe40007ffe0ff */
[CC--:B------:R-:W-:Y:S01]  /*00d0*/  IADD3 R11, PT, PT, R3.reuse, R0.reuse, RZ ;  /* 0x00000000030b7210 */ /* 0x0c0fe20007ffe0ff */
[----:B-1----:R-:W-:Y:S01]  /*00e0*/  IMAD.WIDE.U32 R2, R3, 0x4, R8 ;  /* 0x0000000403027825 */ /* 0x002fe200078e0008 */
[----:B------:R-:W-:-:S03]  /*00f0*/  IADD3 R13, PT, PT, R7, R0, RZ ;  /* 0x00000000070d7210 */ /* 0x000fc60007ffe0ff */
[--C-:B------:R-:W-:Y:S02]  /*0100*/  IMAD.WIDE.U32 R4, R7, 0x4, R8.reuse ;  /* 0x0000000407047825 */ /* 0x100fe400078e0008 */
[----:B------:R-:W2:Y:S02]  /*0110*/  LDG.E R2, desc[UR36][R2.64] ;  /* 0x0000002402027981 */ /* 0x000ea4000c1e1900 */
[--C-:B------:R-:W-:Y:S02]  /*0120*/  IMAD.WIDE.U32 R6, R11, 0x4, R8.reuse ;  /* 0x000000040b067825 */ /* 0x100fe400078e0008 */
[----:B------:R-:W2:Y:S02]  /*0130*/  LDG.E R5, desc[UR36][R4.64] ;  /* 0x0000002404057981 */ /* 0x000ea4000c1e1900 */
[----:B------:R-:W-:Y:S02]  /*0140*/  IMAD.WIDE.U32 R8, R13, 0x4, R8 ;  /* 0x000000040d087825 */ /* 0x000fe400078e0008 */
[----:B------:R-:W2:Y:S01]  /*0150*/  LDG.E R6, desc[UR36][R6.64] ;  /* 0x0000002406067981 */ /* 0x000ea2000c1e1900 */
[----:B------:R-:W0:Y:S03]  /*0160*/  LDC.64 R12, c[0x0][0x388] ;  /* 0x0000e200ff0c7b82 */ /* 0x000e260000000a00 */
[----:B------:R-:W3:Y:S01]  /*0170*/  LDG.E R9, desc[UR36][R8.64] ;  /* 0x0000002408097981 */ /* 0x000ee2000c1e1900 */
[----:B0-----:R-:W-:Y:S01]  /*0180*/  IMAD.WIDE R16, R16, 0x4, R12 ;  /* 0x0000000410107825 */ /* 0x001fe200078e020c */
[----:B--2---:R-:W-:-:S04]  /*0190*/  IADD3 R0, PT, PT, R6, R5, R2 ;  /* 0x0000000506007210 */ /* 0x004fc80007ffe002 */
[----:B---3--:R-:W-:-:S04]  /*01a0*/  IADD3 R0, PT, PT, R0, R9, RZ ;  /* 0x0000000900007210 */ /* 0x008fc80007ffe0ff */
[----:B------:R-:W0:Y:S02]  /*01b0*/  I2F.F64 R10, R0 ;  /* 0x00000000000a7312 */ /* 0x000e240000201c00 */
[----:B0-----:R-:W-:-:S10]  /*01c0*/  DMUL R10, R10, 0.25 ;  /* 0x3fd000000a0a7828 */ /* 0x001fd40000000000 */
[----:B------:R-:W0:Y:S02]  /*01d0*/  F2I.F64 R11, R10 ;  /* 0x0000000a000b7311 */ /* 0x000e240000301100 */
[----:B0-----:R-:W-:Y:S01]  /*01e0*/  STG.E desc[UR36][R16.64], R11 ;  /* 0x0000000b10007986 */ /* 0x001fe2000c101924 */
[----:B------:R-:W-:Y:S05]  /*01f0*/  EXIT ;  /* 0x000000000000794d */ /* 0x000fea0003800000 */
.L_x_0:
[----:B------:R-:W-:Y:S01]  /*0200*/  MOV R0, 0x0 ;  /* 0x0000000000007802 */ /* 0x000fe20000000f00 */
[----:B------:R-:W-:Y:S01]  /*0210*/  HFMA2 R4, -RZ, RZ, 0, 9.5367431640625e-07 ;  /* 0x00000010ff047431 */ /* 0x000fe200000001ff */
[----:B------:R-:W-:Y:S02]  /*0220*/  MOV R5, RZ ;  /* 0x000000ff00057202 */ /* 0x000fe40000000f00 */
[----:B------:R0:W1:Y:S05]  /*0230*/  LDC.64 R2, c[0x4][R0] ;  /* 0x0100000000027b82 */ /* 0x00006a0000000a00 */
[----:B------:R-:W-:-:S07]  /*0240*/  LEPC R20, `(.L_x_1) ;  /* 0x000000001014794e */ /* 0x000fce0000000000 */
[----:B01----:R-:W-:Y:S05]  /*0250*/  CALL.ABS.NOINC R2 ;  /* 0x0000000002007343 */ /* 0x003fea0003c00000 */
.L_x_1:
[----:B------:R-:W0:Y:S08]  /*0260*/  LDC R0, c[0x0][0x390] ;  /* 0x0000e400ff007b82 */ /* 0x000e300000000800 */
[----:B------:R-:W1:Y:S01]  /*0270*/  LDC.64 R2, c[0x0][0x380] ;  /* 0x0000e000ff027b82 */ /* 0x000e620000000a00 */
[----:B0-----:R-:W-:-:S04]  /*0280*/  IMAD R17, R0, UR38, R17 ;  /* 0x0000002600117c24 */ /* 0x001fc8000f8e0211 */
[----:B-1----:R-:W-:-:S05]  /*0290*/  IMAD.WIDE.U32 R6, R17, 0x4, R2 ;  /* 0x0000000411067825 */ /* 0x002fca00078e0002 */
[----:B------:R0:W2:Y:S01]  /*02a0*/  LDG.E R13, desc[UR36][R6.64] ;  /* 0x00000024060d7981 */ /* 0x0000a2000c1e1900 */
[----:B------:R-:W-:-:S05]  /*02b0*/  IADD3 R15, PT, PT, R17, 0x1, RZ ;  /* 0x00000001110f7810 */ /* 0x000fca0007ffe0ff */
[--C-:B------:R-:W-:Y:S01]  /*02c0*/  IMAD.WIDE.U32 R8, R15, 0x4, R2.reuse ;  /* 0x000000040f087825 */ /* 0x100fe200078e0002 */
[-C--:B------:R-:W-:Y:S01]  /*02d0*/  IADD3 R11, PT, PT, R17, R0.reuse, RZ ;  /* 0x00000000110b7210 */ /* 0x080fe20007ffe0ff */
[----:B0-----:R-:W0:Y:S01]  /*02e0*/  LDC.64 R6, c[0x0][0x388] ;  /* 0x0000e200ff067b82 */ /* 0x001e220000000a00 */
[----:B--2---:R-:W-:Y:S04]  /*02f0*/  ST.E desc[UR36][R4.64], R13 ;  /* 0x0000000d04007985 */ /* 0x004fe8000c101924 */
[----:B------:R-:W2:Y:S01]  /*0300*/  LDG.E R8, desc[UR36][R8.64] ;  /* 0x0000002408087981 */ /* 0x000ea2000c1e1900 */
[--C-:B------:R-:W-:Y:S01]  /*0310*/  IMAD.WIDE.U32 R10, R11, 0x4, R2.reuse ;  /* 0x000000040b0a7825 */ /* 0x100fe200078e0002 */
[----:B------:R-:W-:Y:S02]  /*0320*/  IADD3 R15, PT, PT, R15, R0, RZ ;  /* 0x000000000f0f7210 */ /* 0x000fe40007ffe0ff */
[----:B--2---:R-:W-:Y:S04]  /*0330*/  ST.E desc[UR36][R4.64+0x4], R8 ;  /* 0x0000040804007985 */ /* 0x004fe8000c101924 */
[----:B------:R-:W2:Y:S01]  /*0340*/  LDG.E R11, desc[UR36][R10.64] ;  /* 0x000000240a0b7981 */ /* 0x000ea2000c1e1900 */
[----:B------:R-:W-:-:S03]  /*0350*/  IMAD.WIDE.U32 R2, R15, 0x4, R2 ;  /* 0x000000040f027825 */ /* 0x000fc600078e0002 */
[----:B--2---:R-:W-:Y:S04]  /*0360*/  ST.E desc[UR36][R4.64+0x8], R11 ;  /* 0x0000080b04007985 */ /* 0x004fe8000c101924 */
[----:B------:R-:W2:Y:S01]  /*0370*/  LDG.E R3, desc[UR36][R2.64] ;  /* 0x0000002402037981 */ /* 0x000ea2000c1e1900 */
[----:B------:R-:W-:Y:S01]  /*0380*/  VIMNMX3 R0, R13, R8, R11, !PT ;  /* 0x000000080d00720f */ /* 0x000fe2000780010b */
[----:B0-----:R-:W-:-:S03]  /*0390*/  IMAD.WIDE R6, R16, 0x4, R6 ;  /* 0x0000000410067825 */ /* 0x001fc600078e0206 */
[----:B--2---:R-:W-:Y:S01]  /*03a0*/  VIMNMX3 R9, R0, 0xffffd8f1, R3, !PT ;  /* 0xffffd8f10009780f */ /* 0x004fe20007800103 */
[----:B------:R-:W-:Y:S04]  /*03b0*/  ST.E desc[UR36][R4.64+0xc], R3 ;  /* 0x00000c0304007985 */ /* 0x000fe8000c101924 */
[----:B------:R-:W-:Y:S01]  /*03c0*/  STG.E desc[UR36][R6.64], R9 ;  /* 0x0000000906007986 */ /* 0x000fe2000c101924 */
[----:B------:R-:W-:Y:S05]  /*03d0*/  EXIT ;  /* 0x000000000000794d */ /* 0x000fea0003800000 */
.L_x_2:
[----:B------:R-:W-:-:S00]  /*03e0*/  BRA `(.L_x_2) ;  /* 0xfffffffc00fc7947 */ /* 0x000fc0000383ffff */
[----:B------:R-:W-:-:S00]  /*03f0*/  NOP ;  /* 0x0000000000007918 */ /* 0x000fc00000000000 */
        /* <DEDUP_REMOVED lines=8> */
.L_x_3:


//--------------------- .nv.shared.reserved.0     --------------------------
	.section	.nv.shared.reserved.0,"aw",@nobits
	.weak		__nv_reservedSMEM_offset_0_alias
	.size		__nv_reservedSMEM_offset_0_alias, 0, 64
	.other		__nv_reservedSMEM_offset_0_alias,@"STO_CUDA_RESERVED_SHARED STV_DEFAULT"
__nv_reservedSMEM_offset_0_alias:
	.zero		0
	.zero		64


//--------------------- .nv.constant0._Z7poolingPiS_iii --------------------------
	.section	.nv.constant0._Z7poolingPiS_iii,"a",@progbits
	.sectionflags	@""
	.align	4
.nv.constant0._Z7poolingPiS_iii:
	.zero		924


//--------------------- SYMBOLS --------------------------

	.type		.nv.reservedSmem.offset0,@object
	.size		.nv.reservedSmem.offset0,0x4
	.type		malloc,@function
